	.headerflags	@"EF_CUDA_TEXMODE_UNIFIED EF_CUDA_64BIT_ADDRESS EF_CUDA_ACCELERATORS EF_CUDA_SM90 EF_CUDA_VIRTUAL_SM(EF_CUDA_SM90)"
	.elftype	@"ET_EXEC"


//--------------------- .nv.info                  --------------------------
	.section	.nv.info,"",@"SHT_CUDA_INFO"
	.align	4


	//----- nvinfo : EIATTR_REGCOUNT
	.align		4
        /*0000*/ 	.byte	0x04, 0x2f
        /*0002*/ 	.short	(.L_1 - .L_0)
	.align		4
.L_0:
        /*0004*/ 	.word	index@(triton_poi_fused_add_mul_2)
        /*0008*/ 	.word	0x0000001b


	//----- nvinfo : EIATTR_MIN_STACK_SIZE
	.align		4
.L_1:
        /*000c*/ 	.byte	0x04, 0x12
        /*000e*/ 	.short	(.L_3 - .L_2)
	.align		4
.L_2:
        /*0010*/ 	.word	index@(triton_poi_fused_add_mul_2)
        /*0014*/ 	.word	0x00000000


	//----- nvinfo : EIATTR_FRAME_SIZE
	.align		4
.L_3:
        /*0018*/ 	.byte	0x04, 0x11
        /*001a*/ 	.short	(.L_5 - .L_4)
	.align		4
.L_4:
        /*001c*/ 	.word	index@(triton_poi_fused_add_mul_2)
        /*0020*/ 	.word	0x00000000


	//----- nvinfo : EIATTR_MIN_STACK_SIZE
	.align		4
.L_5:
        /*0024*/ 	.byte	0x04, 0x12
        /*0026*/ 	.short	(.L_7 - .L_6)
	.align		4
.L_6:
        /*0028*/ 	.word	index@(triton_poi_fused_add_mul_2)
        /*002c*/ 	.word	0x00000000
.L_7:


//--------------------- .nv.info.triton_poi_fused_add_mul_2 --------------------------
	.section	.nv.info.triton_poi_fused_add_mul_2,"",@"SHT_CUDA_INFO"
	.sectionflags	@""
	.align	4


	//----- nvinfo : EIATTR_CUDA_API_VERSION
	.align		4
        /*0000*/ 	.byte	0x04, 0x37
        /*0002*/ 	.short	(.L_9 - .L_8)
.L_8:
        /*0004*/ 	.word	0x0000007c


	//----- nvinfo : EIATTR_KPARAM_INFO
	.align		4
.L_9:
        /*0008*/ 	.byte	0x04, 0x17
        /*000a*/ 	.short	(.L_11 - .L_10)
.L_10:
        /*000c*/ 	.word	0x00000000
        /*0010*/ 	.short	0x0005
        /*0012*/ 	.short	0x0028
        /*0014*/ 	.byte	0x00, 0xf0, 0x11, 0x00


	//----- nvinfo : EIATTR_KPARAM_INFO
	.align		4
.L_11:
        /*0018*/ 	.byte	0x04, 0x17
        /*001a*/ 	.short	(.L_13 - .L_12)
.L_12:
        /*001c*/ 	.word	0x00000000
        /*0020*/ 	.short	0x0004
        /*0022*/ 	.short	0x0020
        /*0024*/ 	.byte	0x00, 0xf4, 0x21, 0x00


	//----- nvinfo : EIATTR_KPARAM_INFO
	.align		4
.L_13:
        /*0028*/ 	.byte	0x04, 0x17
        /*002a*/ 	.short	(.L_15 - .L_14)
.L_14:
        /*002c*/ 	.word	0x00000000
        /*0030*/ 	.short	0x0003
        /*0032*/ 	.short	0x0018
        /*0034*/ 	.byte	0x00, 0xf4, 0x21, 0x00


	//----- nvinfo : EIATTR_KPARAM_INFO
	.align		4
.L_15:
        /*0038*/ 	.byte	0x04, 0x17
        /*003a*/ 	.short	(.L_17 - .L_16)
.L_16:
        /*003c*/ 	.word	0x00000000
        /*0040*/ 	.short	0x0002
        /*0042*/ 	.short	0x0010
        /*0044*/ 	.byte	0x00, 0xf4, 0x21, 0x00


	//----- nvinfo : EIATTR_KPARAM_INFO
	.align		4
.L_17:
        /*0048*/ 	.byte	0x04, 0x17
        /*004a*/ 	.short	(.L_19 - .L_18)
.L_18:
        /*004c*/ 	.word	0x00000000
        /*0050*/ 	.short	0x0001
        /*0052*/ 	.short	0x0008
        /*0054*/ 	.byte	0x00, 0xf4, 0x21, 0x00


	//----- nvinfo : EIATTR_KPARAM_INFO
	.align		4
.L_19:
        /*0058*/ 	.byte	0x04, 0x17
        /*005a*/ 	.short	(.L_21 - .L_20)
.L_20:
        /*005c*/ 	.word	0x00000000
        /*0060*/ 	.short	0x0000
        /*0062*/ 	.short	0x0000
        /*0064*/ 	.byte	0x00, 0xf4, 0x21, 0x00


	//----- nvinfo : EIATTR_SPARSE_MMA_MASK
	.align		4
.L_21:
        /*0068*/ 	.byte	0x03, 0x50
        /*006a*/ 	.short	0x0000


	//----- nvinfo : EIATTR_MAXREG_COUNT
	.align		4
        /*006c*/ 	.byte	0x03, 0x1b
        /*006e*/ 	.short	0x00ff


	//----- nvinfo : EIATTR_EXIT_INSTR_OFFSETS
	.align		4
        /*0070*/ 	.byte	0x04, 0x1c
        /*0072*/ 	.short	(.L_23 - .L_22)


	//   ....[0]....
.L_22:
        /*0074*/ 	.word	0x00000540


	//   ....[1]....
        /*0078*/ 	.word	0x00000560


	//----- nvinfo : EIATTR_REQNTID
	.align		4
.L_23:
        /*007c*/ 	.byte	0x04, 0x10
        /*007e*/ 	.short	(.L_25 - .L_24)
.L_24:
        /*0080*/ 	.word	0x00000020
        /*0084*/ 	.word	0x00000001
        /*0088*/ 	.word	0x00000001


	//----- nvinfo : EIATTR_CBANK_PARAM_SIZE
	.align		4
.L_25:
        /*008c*/ 	.byte	0x03, 0x19
        /*008e*/ 	.short	0x002c


	//----- nvinfo : EIATTR_PARAM_CBANK
	.align		4
        /*0090*/ 	.byte	0x04, 0x0a
        /*0092*/ 	.short	(.L_27 - .L_26)
	.align		4
.L_26:
        /*0094*/ 	.word	index@(.nv.constant0.triton_poi_fused_add_mul_2)
        /*0098*/ 	.short	0x0210
        /*009a*/ 	.short	0x002c


	//----- nvinfo : EIATTR_SW_WAR
	.align		4
.L_27:
        /*009c*/ 	.byte	0x04, 0x36
        /*009e*/ 	.short	(.L_29 - .L_28)
.L_28:
        /*00a0*/ 	.word	0x00000008
.L_29:


//--------------------- .nv.callgraph             --------------------------
	.section	.nv.callgraph,"",@"SHT_CUDA_CALLGRAPH"
	.align	4
	.sectionentsize	8
	.align		4
        /*0000*/ 	.word	0x00000000
	.align		4
        /*0004*/ 	.word	0xffffffff
	.align		4
        /*0008*/ 	.word	0x00000000
	.align		4
        /*000c*/ 	.word	0xfffffffe
	.align		4
        /*0010*/ 	.word	0x00000000
	.align		4
        /*0014*/ 	.word	0xfffffffd
	.align		4
        /*0018*/ 	.word	0x00000000
	.align		4
        /*001c*/ 	.word	0xfffffffc


//--------------------- .text.triton_poi_fused_add_mul_2 --------------------------
	.section	.text.triton_poi_fused_add_mul_2,"ax",@progbits
	.align	128
        .global         triton_poi_fused_add_mul_2
        .type           triton_poi_fused_add_mul_2,@function
        .size           triton_poi_fused_add_mul_2,(.L_x_1 - triton_poi_fused_add_mul_2)
        .other          triton_poi_fused_add_mul_2,@"STO_CUDA_ENTRY STV_DEFAULT"
triton_poi_fused_add_mul_2:
.text.triton_poi_fused_add_mul_2:
[----:B------:R-:W0:Y:S08]  /*0000*/  LDC R1, c[0x0][0x28] ;  /* 0x00000a00ff017b82 */ /* 0x000e300000000800 */
[----:B------:R-:W1:Y:S01]  /*0010*/  LDC.64 R4, c[0x0][0x220] ;  /* 0x00008800ff047b82 */ /* 0x000e620000000a00 */
[----:B------:R-:W-:-:S07]  /*0020*/  ULDC.64 UR4, c[0x0][0x208] ;  /* 0x0000820000047ab9 */ /* 0x000fce0000000a00 */
[----:B------:R-:W2:Y:S01]  /*0030*/  LDC.64 R2, c[0x0][0x218] ;  /* 0x00008600ff027b82 */ /* 0x000ea20000000a00 */
[----:B------:R-:W3:Y:S07]  /*0040*/  S2R R0, SR_TID.X ;  /* 0x0000000000007919 */ /* 0x000eee0000002100 */
[----:B------:R-:W4:Y:S01]  /*0050*/  LDC.64 R6, c[0x0][0x228] ;  /* 0x00008a00ff067b82 */ /* 0x000f220000000a00 */
[----:B-1----:R-:W5:Y:S07]  /*0060*/  LDG.E R19, desc[UR4][R4.64] ;  /* 0x0000000404137981 */ /* 0x002f6e000c1e1900 */
[----:B------:R-:W1:Y:S01]  /*0070*/  LDC.64 R14, c[0x0][0x210] ;  /* 0x00008400ff0e7b82 */ /* 0x000e620000000a00 */
[----:B--2---:R-:W5:Y:S04]  /*0080*/  LDG.E R16, desc[UR4][R2.64] ;  /* 0x0000000402107981 */ /* 0x004f68000c1e1900 */
[----:B------:R-:W2:Y:S01]  /*0090*/  LDG.E R20, desc[UR4][R2.64+0x4] ;  /* 0x0000040402147981 */ /* 0x000ea2000c1e1900 */
[----:B------:R-:W1:Y:S03]  /*00a0*/  S2R R17, SR_CTAID.X ;  /* 0x0000000000117919 */ /* 0x000e660000002500 */
[----:B------:R-:W2:Y:S04]  /*00b0*/  LDG.E R22, desc[UR4][R2.64+0x8] ;  /* 0x0000080402167981 */ /* 0x000ea8000c1e1900 */
[----:B------:R-:W2:Y:S04]  /*00c0*/  LDG.E R24, desc[UR4][R2.64+0xc] ;  /* 0x00000c0402187981 */ /* 0x000ea8000c1e1900 */
[----:B----4-:R4:W2:Y:S01]  /*00d0*/  LDG.E R18, desc[UR4][R6.64] ;  /* 0x0000000406127981 */ /* 0x0108a2000c1e1900 */
[----:B---3--:R-:W-:-:S04]  /*00e0*/  SHF.L.U32 R0, R0, 0x1, RZ ;  /* 0x0000000100007819 */ /* 0x008fc800000006ff */
[----:B------:R-:W-:-:S04]  /*00f0*/  LOP3.LUT R0, R0, 0x3e, RZ, 0xc0, !PT ;  /* 0x0000003e00007812 */ /* 0x000fc800078ec0ff */
[----:B01----:R-:W-:-:S04]  /*0100*/  LEA R17, R17, R0, 0x6 ;  /* 0x0000000011117211 */ /* 0x003fc800078e30ff */
[C---:B------:R-:W-:Y:S02]  /*0110*/  ISETP.GE.AND P6, PT, R17.reuse, 0x40, PT ;  /* 0x000000401100780c */ /* 0x040fe40003fc6270 */
[----:B----4-:R-:W-:Y:S01]  /*0120*/  CS2R R6, SRZ ;  /* 0x0000000000067805 */ /* 0x010fe2000001ff00 */
[--C-:B------:R-:W-:Y:S01]  /*0130*/  IMAD.WIDE R8, R17, 0x4, R14.reuse ;  /* 0x0000000411087825 */ /* 0x100fe200078e020e */
[----:B------:R-:W-:Y:S02]  /*0140*/  IADD3 R11, R17, 0x40, RZ ;  /* 0x00000040110b7810 */ /* 0x000fe40007ffe0ff */
[----:B------:R-:W-:Y:S02]  /*0150*/  CS2R R4, SRZ ;  /* 0x0000000000047805 */ /* 0x000fe4000001ff00 */
[----:B------:R-:W-:Y:S01]  /*0160*/  IADD3 R13, R17, 0x80, RZ ;  /* 0x00000080110d7810 */ /* 0x000fe20007ffe0ff */
[----:B------:R-:W-:Y:S01]  /*0170*/  IMAD.WIDE R10, R11, 0x4, R14 ;  /* 0x000000040b0a7825 */ /* 0x000fe200078e020e */
[----:B------:R-:W-:-:S02]  /*0180*/  CS2R R2, SRZ ;  /* 0x0000000000027805 */ /* 0x000fc4000001ff00 */
[----:B------:R-:W-:Y:S01]  /*0190*/  IADD3 R21, R17, 0xc0, RZ ;  /* 0x000000c011157810 */ /* 0x000fe20007ffe0ff */
[----:B------:R0:W3:Y:S01]  /*01a0*/  @!P6 LDG.E.64 R6, desc[UR4][R8.64] ;  /* 0x000000040806e981 */ /* 0x0000e2000c1e1b00 */
[----:B------:R-:W-:-:S03]  /*01b0*/  IMAD.WIDE R12, R13, 0x4, R14 ;  /* 0x000000040d0c7825 */ /* 0x000fc600078e020e */
[----:B------:R1:W4:Y:S01]  /*01c0*/  @!P6 LDG.E.64 R4, desc[UR4][R10.64] ;  /* 0x000000040a04e981 */ /* 0x000322000c1e1b00 */
[----:B------:R-:W-:-:S03]  /*01d0*/  IMAD.WIDE R14, R21, 0x4, R14 ;  /* 0x00000004150e7825 */ /* 0x000fc600078e020e */
[----:B------:R2:W3:Y:S01]  /*01e0*/  @!P6 LDG.E.64 R2, desc[UR4][R12.64] ;  /* 0x000000040c02e981 */ /* 0x0004e2000c1e1b00 */
[----:B0-----:R-:W-:Y:S01]  /*01f0*/  CS2R R8, SRZ ;  /* 0x0000000000087805 */ /* 0x001fe2000001ff00 */
[----:B-1----:R-:W0:Y:S05]  /*0200*/  LDC.64 R10, c[0x0][0x230] ;  /* 0x00008c00ff0a7b82 */ /* 0x002e2a0000000a00 */
[----:B------:R1:W4:Y:S01]  /*0210*/  @!P6 LDG.E.64 R8, desc[UR4][R14.64] ;  /* 0x000000040e08e981 */ /* 0x000322000c1e1b00 */
[----:B-----5:R-:W-:-:S04]  /*0220*/  FADD R16, R16, -R19 ;  /* 0x8000001310107221 */ /* 0x020fc80000000000 */
[----:B------:R-:W-:Y:S01]  /*0230*/  FMUL R16, R16, 1.4426950216293334961 ;  /* 0x3fb8aa3b10107820 */ /* 0x000fe20000400000 */
[----:B--2---:R-:W-:-:S04]  /*0240*/  FADD R20, -R19, R20 ;  /* 0x0000001413147221 */ /* 0x004fc80000000100 */
[----:B------:R-:W-:Y:S01]  /*0250*/  FSETP.GEU.AND P1, PT, R16, -126, PT ;  /* 0xc2fc00001000780b */ /* 0x000fe20003f2e000 */
[----:B------:R-:W-:Y:S01]  /*0260*/  FMUL R20, R20, 1.4426950216293334961 ;  /* 0x3fb8aa3b14147820 */ /* 0x000fe20000400000 */
[C---:B------:R-:W-:Y:S01]  /*0270*/  FADD R22, -R19.reuse, R22 ;  /* 0x0000001613167221 */ /* 0x040fe20000000100 */
[----:B------:R-:W-:-:S03]  /*0280*/  FADD R24, -R19, R24 ;  /* 0x0000001813187221 */ /* 0x000fc60000000100 */
[----:B------:R-:W-:Y:S01]  /*0290*/  FMUL R22, R22, 1.4426950216293334961 ;  /* 0x3fb8aa3b16167820 */ /* 0x000fe20000400000 */
[----:B------:R-:W-:Y:S01]  /*02a0*/  FSETP.GEU.AND P3, PT, R20, -126, PT ;  /* 0xc2fc00001400780b */ /* 0x000fe20003f6e000 */
[----:B------:R-:W-:Y:S01]  /*02b0*/  FMUL R24, R24, 1.4426950216293334961 ;  /* 0x3fb8aa3b18187820 */ /* 0x000fe20000400000 */
[----:B------:R-:W-:Y:S02]  /*02c0*/  FSETP.GT.AND P0, PT, |R18|, 8.50705917302346158658e+37, PT ;  /* 0x7e8000001200780b */ /* 0x000fe40003f04200 */
[----:B------:R-:W-:Y:S02]  /*02d0*/  FSETP.GEU.AND P4, PT, R22, -126, PT ;  /* 0xc2fc00001600780b */ /* 0x000fe40003f8e000 */
[----:B------:R-:W-:Y:S01]  /*02e0*/  FSETP.GEU.AND P5, PT, R24, -126, PT ;  /* 0xc2fc00001800780b */ /* 0x000fe20003fae000 */
[----:B------:R-:W-:Y:S01]  /*02f0*/  @!P1 FMUL R16, R16, 0.5 ;  /* 0x3f00000010109820 */ /* 0x000fe20000400000 */
[----:B------:R-:W-:-:S03]  /*0300*/  FSETP.GEU.AND P2, PT, |R18|, 1.175494350822287508e-38, PT ;  /* 0x008000001200780b */ /* 0x000fc60003f4e200 */
[----:B------:R-:W2:Y:S02]  /*0310*/  MUFU.EX2 R0, R16 ;  /* 0x0000001000007308 */ /* 0x000ea40000000800 */
[----:B------:R-:W-:Y:S02]  /*0320*/  @!P3 FMUL R20, R20, 0.5 ;  /* 0x3f0000001414b820 */ /* 0x000fe40000400000 */
[----:B------:R-:W-:Y:S02]  /*0330*/  @P0 FMUL R18, R18, 0.25 ;  /* 0x3e80000012120820 */ /* 0x000fe40000400000 */
[----:B------:R-:W-:Y:S02]  /*0340*/  @!P4 FMUL R22, R22, 0.5 ;  /* 0x3f0000001616c820 */ /* 0x000fe40000400000 */
[----:B------:R-:W5:Y:S01]  /*0350*/  MUFU.EX2 R12, R20 ;  /* 0x00000014000c7308 */ /* 0x000f620000000800 */
[----:B------:R-:W-:Y:S01]  /*0360*/  @!P5 FMUL R24, R24, 0.5 ;  /* 0x3f0000001818d820 */ /* 0x000fe20000400000 */
[----:B------:R-:W-:-:S06]  /*0370*/  @!P2 FMUL R18, R18, 16777216 ;  /* 0x4b8000001212a820 */ /* 0x000fcc0000400000 */
[----:B-1----:R-:W1:Y:S01]  /*0380*/  MUFU.EX2 R14, R22 ;  /* 0x00000016000e7308 */ /* 0x002e620000000800 */
[----:B--2---:R-:W-:-:S07]  /*0390*/  @!P1 FMUL R0, R0, R0 ;  /* 0x0000000000009220 */ /* 0x004fce0000400000 */
[----:B------:R-:W2:Y:S01]  /*03a0*/  MUFU.RCP R13, R18 ;  /* 0x00000012000d7308 */ /* 0x000ea20000001000 */
[----:B------:R-:W-:-:S07]  /*03b0*/  @P0 FMUL R0, R0, 0.25 ;  /* 0x3e80000000000820 */ /* 0x000fce0000400000 */
[----:B------:R-:W0:Y:S01]  /*03c0*/  MUFU.EX2 R24, R24 ;  /* 0x0000001800187308 */ /* 0x000e220000000800 */
[----:B-----5:R-:W-:Y:S01]  /*03d0*/  @!P3 FMUL R12, R12, R12 ;  /* 0x0000000c0c0cb220 */ /* 0x020fe20000400000 */
[----:B------:R-:W-:Y:S01]  /*03e0*/  @!P2 FMUL R0, R0, 16777216 ;  /* 0x4b8000000000a820 */ /* 0x000fe20000400000 */
[----:B-1----:R-:W-:Y:S02]  /*03f0*/  @!P4 FMUL R14, R14, R14 ;  /* 0x0000000e0e0ec220 */ /* 0x002fe40000400000 */
[----:B------:R-:W-:Y:S01]  /*0400*/  @P0 FMUL R12, R12, 0.25 ;  /* 0x3e8000000c0c0820 */ /* 0x000fe20000400000 */
[----:B--2---:R-:W-:Y:S01]  /*0410*/  FMUL R0, R13, R0 ;  /* 0x000000000d007220 */ /* 0x004fe20000400000 */
[----:B------:R-:W-:Y:S02]  /*0420*/  @P0 FMUL R14, R14, 0.25 ;  /* 0x3e8000000e0e0820 */ /* 0x000fe40000400000 */
[----:B------:R-:W-:Y:S01]  /*0430*/  @!P2 FMUL R12, R12, 16777216 ;  /* 0x4b8000000c0ca820 */ /* 0x000fe20000400000 */
[----:B---3--:R-:W-:Y:S01]  /*0440*/  FFMA R15, R0, R6, RZ ;  /* 0x00000006000f7223 */ /* 0x008fe200000000ff */
[----:B0-----:R-:W-:-:S02]  /*0450*/  @!P5 FMUL R24, R24, R24 ;  /* 0x000000181818d220 */ /* 0x001fc40000400000 */
[C---:B------:R-:W-:Y:S01]  /*0460*/  FMUL R12, R13.reuse, R12 ;  /* 0x0000000c0d0c7220 */ /* 0x040fe20000400000 */
[----:B------:R-:W-:Y:S01]  /*0470*/  @!P2 FMUL R14, R14, 16777216 ;  /* 0x4b8000000e0ea820 */ /* 0x000fe20000400000 */
[----:B------:R-:W-:Y:S01]  /*0480*/  FFMA R0, R0, R7, RZ ;  /* 0x0000000700007223 */ /* 0x000fe200000000ff */
[----:B------:R-:W-:Y:S01]  /*0490*/  @P0 FMUL R24, R24, 0.25 ;  /* 0x3e80000018180820 */ /* 0x000fe20000400000 */
[C---:B----4-:R-:W-:Y:S01]  /*04a0*/  FFMA R15, R12.reuse, R4, R15 ;  /* 0x000000040c0f7223 */ /* 0x050fe2000000000f */
[C---:B------:R-:W-:Y:S01]  /*04b0*/  FMUL R14, R13.reuse, R14 ;  /* 0x0000000e0d0e7220 */ /* 0x040fe20000400000 */
[----:B------:R-:W-:Y:S01]  /*04c0*/  FFMA R0, R12, R5, R0 ;  /* 0x000000050c007223 */ /* 0x000fe20000000000 */
[----:B------:R-:W-:Y:S02]  /*04d0*/  @!P2 FMUL R24, R24, 16777216 ;  /* 0x4b8000001818a820 */ /* 0x000fe40000400000 */
[C---:B------:R-:W-:Y:S01]  /*04e0*/  FFMA R15, R14.reuse, R2, R15 ;  /* 0x000000020e0f7223 */ /* 0x040fe2000000000f */
[----:B------:R-:W-:Y:S01]  /*04f0*/  FFMA R0, R14, R3, R0 ;  /* 0x000000030e007223 */ /* 0x000fe20000000000 */
[----:B------:R-:W-:Y:S01]  /*0500*/  FMUL R24, R13, R24 ;  /* 0x000000180d187220 */ /* 0x000fe20000400000 */
[----:B------:R-:W-:-:S04]  /*0510*/  IMAD.WIDE R2, R17, 0x4, R10 ;  /* 0x0000000411027825 */ /* 0x000fc800078e020a */
[C---:B------:R-:W-:Y:S01]  /*0520*/  FFMA R8, R24.reuse, R8, R15 ;  /* 0x0000000818087223 */ /* 0x040fe2000000000f */
[----:B------:R-:W-:Y:S01]  /*0530*/  FFMA R9, R24, R9, R0 ;  /* 0x0000000918097223 */ /* 0x000fe20000000000 */
[----:B------:R-:W-:Y:S06]  /*0540*/  @P6 EXIT ;  /* 0x000000000000694d */ /* 0x000fec0003800000 */
[----:B------:R-:W-:Y:S01]  /*0550*/  STG.E.64 desc[UR4][R2.64], R8 ;  /* 0x0000000802007986 */ /* 0x000fe2000c101b04 */
[----:B------:R-:W-:Y:S05]  /*0560*/  EXIT ;  /* 0x000000000000794d */ /* 0x000fea0003800000 */
.L_x_0:
[----:B------:R-:W-:-:S00]  /*0570*/  BRA `(.L_x_0) ;  /* 0xfffffffc00fc7947 */ /* 0x000fc0000383ffff */
[----:B------:R-:W-:-:S00]  /*0580*/  NOP ;  /* 0x0000000000007918 */ /* 0x000fc00000000000 */
[----:B------:R-:W-:-:S00]  /*0590*/  NOP ;  /* 0x0000000000007918 */ /* 0x000fc00000000000 */
[----:B------:R-:W-:-:S00]  /*05a0*/  NOP ;  /* 0x0000000000007918 */ /* 0x000fc00000000000 */
[----:B------:R-:W-:-:S00]  /*05b0*/  NOP ;  /* 0x0000000000007918 */ /* 0x000fc00000000000 */
[----:B------:R-:W-:-:S00]  /*05c0*/  NOP ;  /* 0x0000000000007918 */ /* 0x000fc00000000000 */
[----:B------:R-:W-:-:S00]  /*05d0*/  NOP ;  /* 0x0000000000007918 */ /* 0x000fc00000000000 */
[----:B------:R-:W-:-:S00]  /*05e0*/  NOP ;  /* 0x0000000000007918 */ /* 0x000fc00000000000 */
[----:B------:R-:W-:-:S00]  /*05f0*/  NOP ;  /* 0x0000000000007918 */ /* 0x000fc00000000000 */
.L_x_1:


//--------------------- .nv.constant0.triton_poi_fused_add_mul_2 --------------------------
	.section	.nv.constant0.triton_poi_fused_add_mul_2,"a",@progbits
	.sectionflags	@""
	.align	4
.nv.constant0.triton_poi_fused_add_mul_2:
	.zero		572
